//
// Generated by NVIDIA NVVM Compiler
//
// Compiler Build ID: CL-36424714
// Cuda compilation tools, release 13.0, V13.0.88
// Based on NVVM 20.0.0
//

.version 9.0
.target sm_100
.address_size 64

	// .globl	_Z19cudaAddVectorKernelPKfS0_Pfj

.visible .entry _Z19cudaAddVectorKernelPKfS0_Pfj(
	.param .u64 .ptr .align 1 _Z19cudaAddVectorKernelPKfS0_Pfj_param_0,
	.param .u64 .ptr .align 1 _Z19cudaAddVectorKernelPKfS0_Pfj_param_1,
	.param .u64 .ptr .align 1 _Z19cudaAddVectorKernelPKfS0_Pfj_param_2,
	.param .u32 _Z19cudaAddVectorKernelPKfS0_Pfj_param_3
)
{
	.reg .pred 	%p<3>;
	.reg .b32 	%r<11>;
	.reg .b32 	%f<4>;
	.reg .b64 	%rd<11>;

	ld.param.u64 	%rd4, [_Z19cudaAddVectorKernelPKfS0_Pfj_param_0];
	ld.param.u64 	%rd5, [_Z19cudaAddVectorKernelPKfS0_Pfj_param_1];
	ld.param.u64 	%rd6, [_Z19cudaAddVectorKernelPKfS0_Pfj_param_2];
	ld.param.u32 	%r6, [_Z19cudaAddVectorKernelPKfS0_Pfj_param_3];
	mov.u32 	%r7, %ctaid.x;
	mov.u32 	%r1, %ntid.x;
	mov.u32 	%r8, %tid.x;
	mad.lo.s32 	%r10, %r7, %r1, %r8;
	setp.ge.u32 	%p1, %r10, %r6;
	@%p1 bra 	$L__BB0_3;
	mov.u32 	%r9, %nctaid.x;
	mul.lo.s32 	%r3, %r1, %r9;
	cvta.to.global.u64 	%rd1, %rd4;
	cvta.to.global.u64 	%rd2, %rd5;
	cvta.to.global.u64 	%rd3, %rd6;
$L__BB0_2:
	mul.wide.u32 	%rd7, %r10, 4;
	add.s64 	%rd8, %rd1, %rd7;
	ld.global.f32 	%f1, [%rd8];
	add.s64 	%rd9, %rd2, %rd7;
	ld.global.f32 	%f2, [%rd9];
	add.f32 	%f3, %f1, %f2;
	add.s64 	%rd10, %rd3, %rd7;
	st.global.f32 	[%rd10], %f3;
	add.s32 	%r10, %r10, %r3;
	setp.lt.u32 	%p2, %r10, %r6;
	@%p2 bra 	$L__BB0_2;
$L__BB0_3:
	ret;

}


// ===== COMPILED SASS (sm_100) =====

	.target	sm_100

	.elftype	@"ET_EXEC"


//--------------------- .note.nv.tkinfo           --------------------------
	.section	.note.nv.tkinfo,"",@"SHT_NOTE"
	.sectionflags	@"SHF_NOTE_NV_TKINFO"
	.tkinfo
        /*0018*/ 	.word	0x00000002
        /*0030*/ 	.string	""
        /*0030*/ 	.string	"ptxas"
        /*0030*/ 	.string	"Cuda compilation tools, release 13.0, V13.0.88"
        /*0030*/ 	.string	"Build cuda_13.0.r13.0/compiler.36424714_0"
        /*0030*/ 	.string	"-arch sm_100 -m 64 "



//--------------------- .note.nv.cuinfo           --------------------------
	.section	.note.nv.cuinfo,"",@"SHT_NOTE"
	.sectionflags	@"SHF_NOTE_NV_CUINFO"
        /*0018*/ 	.short	0x0002
        /*001a*/ 	.short	0x0064
        /*001c*/ 	.short	0x0082
	.zero		2


//--------------------- .nv.info                  --------------------------
	.section	.nv.info,"",@"SHT_CUDA_INFO"
	.align	4


	//----- nvinfo : EIATTR_REGCOUNT
	.align		4
        /*0000*/ 	.byte	0x04, 0x2f
        /*0002*/ 	.short	(.L_1 - .L_0)
	.align		4
.L_0:
        /*0004*/ 	.word	index@(_Z19cudaAddVectorKernelPKfS0_Pfj)
        /*0008*/ 	.word	0x00000014


	//----- nvinfo : EIATTR_FRAME_SIZE
	.align		4
.L_1:
        /*000c*/ 	.byte	0x04, 0x11
        /*000e*/ 	.short	(.L_3 - .L_2)
	.align		4
.L_2:
        /*0010*/ 	.word	index@(_Z19cudaAddVectorKernelPKfS0_Pfj)
        /*0014*/ 	.word	0x00000000


	//----- nvinfo : EIATTR_MIN_STACK_SIZE
	.align		4
.L_3:
        /*0018*/ 	.byte	0x04, 0x12
        /*001a*/ 	.short	(.L_5 - .L_4)
	.align		4
.L_4:
        /*001c*/ 	.word	index@(_Z19cudaAddVectorKernelPKfS0_Pfj)
        /*0020*/ 	.word	0x00000000
.L_5:


//--------------------- .nv.compat                --------------------------
	.section	.nv.compat,"",@"SHT_CUDA_COMPAT_INFO"
	.align	4
        /*0000*/ 	.byte	0x02, 0x09, 0x00, 0x00, 0x02, 0x02, 0x01, 0x00, 0x02, 0x05, 0x05, 0x00, 0x03, 0x07, 0x01, 0x01
        /*0010*/ 	.byte	0x02, 0x03, 0x00, 0x00, 0x02, 0x06, 0x01, 0x00, 0x04, 0x0b, 0x08, 0x00, 0x09, 0x00, 0x00, 0x00
        /*0020*/ 	.byte	0x00, 0x00, 0x00, 0x00


//--------------------- .nv.info._Z19cudaAddVectorKernelPKfS0_Pfj --------------------------
	.section	.nv.info._Z19cudaAddVectorKernelPKfS0_Pfj,"",@"SHT_CUDA_INFO"
	.sectionflags	@""
	.align	4


	//----- nvinfo : EIATTR_CUDA_API_VERSION
	.align		4
        /*0000*/ 	.byte	0x04, 0x37
        /*0002*/ 	.short	(.L_7 - .L_6)
.L_6:
        /*0004*/ 	.word	0x00000082


	//----- nvinfo : EIATTR_KPARAM_INFO
	.align		4
.L_7:
        /*0008*/ 	.byte	0x04, 0x17
        /*000a*/ 	.short	(.L_9 - .L_8)
.L_8:
        /*000c*/ 	.word	0x00000000
        /*0010*/ 	.short	0x0003
        /*0012*/ 	.short	0x0018
        /*0014*/ 	.byte	0x00, 0xf0, 0x11, 0x00


	//----- nvinfo : EIATTR_KPARAM_INFO
	.align		4
.L_9:
        /*0018*/ 	.byte	0x04, 0x17
        /*001a*/ 	.short	(.L_11 - .L_10)
.L_10:
        /*001c*/ 	.word	0x00000000
        /*0020*/ 	.short	0x0002
        /*0022*/ 	.short	0x0010
        /*0024*/ 	.byte	0x00, 0xf5, 0x21, 0x00


	//----- nvinfo : EIATTR_KPARAM_INFO
	.align		4
.L_11:
        /*0028*/ 	.byte	0x04, 0x17
        /*002a*/ 	.short	(.L_13 - .L_12)
.L_12:
        /*002c*/ 	.word	0x00000000
        /*0030*/ 	.short	0x0001
        /*0032*/ 	.short	0x0008
        /*0034*/ 	.byte	0x00, 0xf5, 0x21, 0x00


	//----- nvinfo : EIATTR_KPARAM_INFO
	.align		4
.L_13:
        /*0038*/ 	.byte	0x04, 0x17
        /*003a*/ 	.short	(.L_15 - .L_14)
.L_14:
        /*003c*/ 	.word	0x00000000
        /*0040*/ 	.short	0x0000
        /*0042*/ 	.short	0x0000
        /*0044*/ 	.byte	0x00, 0xf5, 0x21, 0x00


	//----- nvinfo : EIATTR_SPARSE_MMA_MASK
	.align		4
.L_15:
        /*0048*/ 	.byte	0x03, 0x50
        /*004a*/ 	.short	0x0000


	//----- nvinfo : EIATTR_MAXREG_COUNT
	.align		4
        /*004c*/ 	.byte	0x03, 0x1b
        /*004e*/ 	.short	0x00ff


	//----- nvinfo : EIATTR_MERCURY_ISA_VERSION
	.align		4
        /*0050*/ 	.byte	0x03, 0x5f
        /*0052*/ 	.short	0x0101


	//----- nvinfo : EIATTR_VRC_CTA_INIT_COUNT
	.align		4
        /*0054*/ 	.byte	0x02, 0x4a
	.zero		1
	.zero		1


	//----- nvinfo : EIATTR_EXIT_INSTR_OFFSETS
	.align		4
        /*0058*/ 	.byte	0x04, 0x1c
        /*005a*/ 	.short	(.L_17 - .L_16)


	//   ....[0]....
.L_16:
        /*005c*/ 	.word	0x00000070


	//   ....[1]....
        /*0060*/ 	.word	0x00000180


	//----- nvinfo : EIATTR_CRS_STACK_SIZE
	.align		4
.L_17:
        /*0064*/ 	.byte	0x04, 0x1e
        /*0066*/ 	.short	(.L_19 - .L_18)
.L_18:
        /*0068*/ 	.word	0x00000000


	//----- nvinfo : EIATTR_CBANK_PARAM_SIZE
	.align		4
.L_19:
        /*006c*/ 	.byte	0x03, 0x19
        /*006e*/ 	.short	0x001c


	//----- nvinfo : EIATTR_PARAM_CBANK
	.align		4
        /*0070*/ 	.byte	0x04, 0x0a
        /*0072*/ 	.short	(.L_21 - .L_20)
	.align		4
.L_20:
        /*0074*/ 	.word	index@(.nv.constant0._Z19cudaAddVectorKernelPKfS0_Pfj)
        /*0078*/ 	.short	0x0380
        /*007a*/ 	.short	0x001c


	//----- nvinfo : EIATTR_SW_WAR
	.align		4
.L_21:
        /*007c*/ 	.byte	0x04, 0x36
        /*007e*/ 	.short	(.L_23 - .L_22)
.L_22:
        /*0080*/ 	.word	0x00000008
.L_23:


//--------------------- .nv.callgraph             --------------------------
	.section	.nv.callgraph,"",@"SHT_CUDA_CALLGRAPH"
	.align	4
	.sectionentsize	8
	.align		4
        /*0000*/ 	.word	0x00000000
	.align		4
        /*0004*/ 	.word	0xffffffff
	.align		4
        /*0008*/ 	.word	0x00000000
	.align		4
        /*000c*/ 	.word	0xfffffffe
	.align		4
        /*0010*/ 	.word	0x00000000
	.align		4
        /*0014*/ 	.word	0xfffffffd
	.align		4
        /*0018*/ 	.word	0x00000000
	.align		4
        /*001c*/ 	.word	0xfffffffc


//--------------------- .text._Z19cudaAddVectorKernelPKfS0_Pfj --------------------------
	.section	.text._Z19cudaAddVectorKernelPKfS0_Pfj,"ax",@progbits
	.align	128
        .global         _Z19cudaAddVectorKernelPKfS0_Pfj
        .type           _Z19cudaAddVectorKernelPKfS0_Pfj,@function
        .size           _Z19cudaAddVectorKernelPKfS0_Pfj,(.L_x_2 - _Z19cudaAddVectorKernelPKfS0_Pfj)
        .other          _Z19cudaAddVectorKernelPKfS0_Pfj,@"STO_CUDA_ENTRY STV_DEFAULT"
_Z19cudaAddVectorKernelPKfS0_Pfj:
.text._Z19cudaAddVectorKernelPKfS0_Pfj:
[----:B------:R-:W-:Y:S01]  /*0000*/  LDC R1, c[0x0][0x37c] ;  /* 0x0000df00ff017b82 */ /* 0x000fe20000000800 */
[----:B------:R-:W0:Y:S07]  /*0010*/  S2R R0, SR_TID.X ;  /* 0x0000000000007919 */ /* 0x000e2e0000002100 */
[----:B------:R-:W0:Y:S01]  /*0020*/  S2UR UR4, SR_CTAID.X ;  /* 0x00000000000479c3 */ /* 0x000e220000002500 */
[----:B------:R-:W1:Y:S07]  /*0030*/  LDCU UR5, c[0x0][0x398] ;  /* 0x00007300ff0577ac */ /* 0x000e6e0008000800 */
[----:B------:R-:W0:Y:S02]  /*0040*/  LDC R15, c[0x0][0x360] ;  /* 0x0000d800ff0f7b82 */ /* 0x000e240000000800 */
[----:B0-----:R-:W-:-:S05]  /*0050*/  IMAD R0, R15, UR4, R0 ;  /* 0x000000040f007c24 */ /* 0x001fca000f8e0200 */
[----:B-1----:R-:W-:-:S13]  /*0060*/  ISETP.GE.U32.AND P0, PT, R0, UR5, PT ;  /* 0x0000000500007c0c */ /* 0x002fda000bf06070 */
[----:B------:R-:W-:Y:S05]  /*0070*/  @P0 EXIT ;  /* 0x000000000000094d */ /* 0x000fea0003800000 */
[----:B------:R-:W0:Y:S01]  /*0080*/  LDC.64 R12, c[0x0][0x390] ;  /* 0x0000e400ff0c7b82 */ /* 0x000e220000000a00 */
[----:B------:R-:W1:Y:S01]  /*0090*/  LDCU UR4, c[0x0][0x370] ;  /* 0x00006e00ff0477ac */ /* 0x000e620008000800 */
[----:B------:R-:W2:Y:S06]  /*00a0*/  LDCU.64 UR6, c[0x0][0x358] ;  /* 0x00006b00ff0677ac */ /* 0x000eac0008000a00 */
[----:B------:R-:W3:Y:S08]  /*00b0*/  LDC.64 R8, c[0x0][0x380] ;  /* 0x0000e000ff087b82 */ /* 0x000ef00000000a00 */
[----:B------:R-:W4:Y:S01]  /*00c0*/  LDC.64 R10, c[0x0][0x388] ;  /* 0x0000e200ff0a7b82 */ /* 0x000f220000000a00 */
[----:B-1----:R-:W-:-:S07]  /*00d0*/  IMAD R15, R15, UR4, RZ ;  /* 0x000000040f0f7c24 */ /* 0x002fce000f8e02ff */
.L_x_0:
[----:B---3--:R-:W-:-:S04]  /*00e0*/  IMAD.WIDE.U32 R2, R0, 0x4, R8 ;  /* 0x0000000400027825 */ /* 0x008fc800078e0008 */
[C---:B----4-:R-:W-:Y:S02]  /*00f0*/  IMAD.WIDE.U32 R4, R0.reuse, 0x4, R10 ;  /* 0x0000000400047825 */ /* 0x050fe400078e000a */
[----:B--2---:R-:W2:Y:S04]  /*0100*/  LDG.E R2, desc[UR6][R2.64] ;  /* 0x0000000602027981 */ /* 0x004ea8000c1e1900 */
[----:B------:R-:W2:Y:S01]  /*0110*/  LDG.E R5, desc[UR6][R4.64] ;  /* 0x0000000604057981 */ /* 0x000ea2000c1e1900 */
[----:B01----:R-:W-:Y:S01]  /*0120*/  IMAD.WIDE.U32 R6, R0, 0x4, R12 ;  /* 0x0000000400067825 */ /* 0x003fe200078e000c */
[----:B------:R-:W-:-:S04]  /*0130*/  IADD3 R0, PT, PT, R15, R0, RZ ;  /* 0x000000000f007210 */ /* 0x000fc80007ffe0ff */
[----:B------:R-:W-:Y:S01]  /*0140*/  ISETP.GE.U32.AND P0, PT, R0, UR5, PT ;  /* 0x0000000500007c0c */ /* 0x000fe2000bf06070 */
[----:B--2---:R-:W-:-:S05]  /*0150*/  FADD R17, R2, R5 ;  /* 0x0000000502117221 */ /* 0x004fca0000000000 */
[----:B------:R1:W-:Y:S07]  /*0160*/  STG.E desc[UR6][R6.64], R17 ;  /* 0x0000001106007986 */ /* 0x0003ee000c101906 */
[----:B------:R-:W-:Y:S05]  /*0170*/  @!P0 BRA `(.L_x_0) ;  /* 0xfffffffc00d88947 */ /* 0x000fea000383ffff */
[----:B------:R-:W-:Y:S05]  /*0180*/  EXIT ;  /* 0x000000000000794d */ /* 0x000fea0003800000 */
.L_x_1:
[----:B------:R-:W-:-:S00]  /*0190*/  BRA `(.L_x_1) ;  /* 0xfffffffc00fc7947 */ /* 0x000fc0000383ffff */
[----:B------:R-:W-:-:S00]  /*01a0*/  NOP ;  /* 0x0000000000007918 */ /* 0x000fc00000000000 */
        /* <DEDUP_REMOVED lines=13> */
.L_x_2:


//--------------------- .nv.shared.reserved.0     --------------------------
	.section	.nv.shared.reserved.0,"aw",@nobits
	.weak		__nv_reservedSMEM_offset_0_alias
	.size		__nv_reservedSMEM_offset_0_alias, 0, 64
	.other		__nv_reservedSMEM_offset_0_alias,@"STO_CUDA_RESERVED_SHARED STV_DEFAULT"
__nv_reservedSMEM_offset_0_alias:
	.zero		0
	.zero		64


//--------------------- .nv.constant0._Z19cudaAddVectorKernelPKfS0_Pfj --------------------------
	.section	.nv.constant0._Z19cudaAddVectorKernelPKfS0_Pfj,"a",@progbits
	.sectionflags	@""
	.align	4
.nv.constant0._Z19cudaAddVectorKernelPKfS0_Pfj:
	.zero		924


//--------------------- SYMBOLS --------------------------

	.type		.nv.reservedSmem.offset0,@object
	.size		.nv.reservedSmem.offset0,0x4
